	.headerflags	@"EF_CUDA_TEXMODE_UNIFIED EF_CUDA_64BIT_ADDRESS EF_CUDA_ACCELERATORS EF_CUDA_SM90 EF_CUDA_VIRTUAL_SM(EF_CUDA_SM90)"
	.elftype	@"ET_EXEC"


//--------------------- .nv.info                  --------------------------
	.section	.nv.info,"",@"SHT_CUDA_INFO"
	.align	4


	//----- nvinfo : EIATTR_REGCOUNT
	.align		4
        /*0000*/ 	.byte	0x04, 0x2f
        /*0002*/ 	.short	(.L_1 - .L_0)
	.align		4
.L_0:
        /*0004*/ 	.word	index@(triton_per_fused_native_layer_norm_0)
        /*0008*/ 	.word	0x0000000e


	//----- nvinfo : EIATTR_MIN_STACK_SIZE
	.align		4
.L_1:
        /*000c*/ 	.byte	0x04, 0x12
        /*000e*/ 	.short	(.L_3 - .L_2)
	.align		4
.L_2:
        /*0010*/ 	.word	index@(triton_per_fused_native_layer_norm_0)
        /*0014*/ 	.word	0x00000000


	//----- nvinfo : EIATTR_FRAME_SIZE
	.align		4
.L_3:
        /*0018*/ 	.byte	0x04, 0x11
        /*001a*/ 	.short	(.L_5 - .L_4)
	.align		4
.L_4:
        /*001c*/ 	.word	index@(triton_per_fused_native_layer_norm_0)
        /*0020*/ 	.word	0x00000000


	//----- nvinfo : EIATTR_MIN_STACK_SIZE
	.align		4
.L_5:
        /*0024*/ 	.byte	0x04, 0x12
        /*0026*/ 	.short	(.L_7 - .L_6)
	.align		4
.L_6:
        /*0028*/ 	.word	index@(triton_per_fused_native_layer_norm_0)
        /*002c*/ 	.word	0x00000000
.L_7:


//--------------------- .nv.info.triton_per_fused_native_layer_norm_0 --------------------------
	.section	.nv.info.triton_per_fused_native_layer_norm_0,"",@"SHT_CUDA_INFO"
	.sectionflags	@""
	.align	4


	//----- nvinfo : EIATTR_CUDA_API_VERSION
	.align		4
        /*0000*/ 	.byte	0x04, 0x37
        /*0002*/ 	.short	(.L_9 - .L_8)
.L_8:
        /*0004*/ 	.word	0x0000007c


	//----- nvinfo : EIATTR_KPARAM_INFO
	.align		4
.L_9:
        /*0008*/ 	.byte	0x04, 0x17
        /*000a*/ 	.short	(.L_11 - .L_10)
.L_10:
        /*000c*/ 	.word	0x00000000
        /*0010*/ 	.short	0x0004
        /*0012*/ 	.short	0x001c
        /*0014*/ 	.byte	0x00, 0xf0, 0x11, 0x00


	//----- nvinfo : EIATTR_KPARAM_INFO
	.align		4
.L_11:
        /*0018*/ 	.byte	0x04, 0x17
        /*001a*/ 	.short	(.L_13 - .L_12)
.L_12:
        /*001c*/ 	.word	0x00000000
        /*0020*/ 	.short	0x0003
        /*0022*/ 	.short	0x0018
        /*0024*/ 	.byte	0x00, 0xf0, 0x11, 0x00


	//----- nvinfo : EIATTR_KPARAM_INFO
	.align		4
.L_13:
        /*0028*/ 	.byte	0x04, 0x17
        /*002a*/ 	.short	(.L_15 - .L_14)
.L_14:
        /*002c*/ 	.word	0x00000000
        /*0030*/ 	.short	0x0002
        /*0032*/ 	.short	0x0010
        /*0034*/ 	.byte	0x00, 0xf4, 0x21, 0x00


	//----- nvinfo : EIATTR_KPARAM_INFO
	.align		4
.L_15:
        /*0038*/ 	.byte	0x04, 0x17
        /*003a*/ 	.short	(.L_17 - .L_16)
.L_16:
        /*003c*/ 	.word	0x00000000
        /*0040*/ 	.short	0x0001
        /*0042*/ 	.short	0x0008
        /*0044*/ 	.byte	0x00, 0xf4, 0x21, 0x00


	//----- nvinfo : EIATTR_KPARAM_INFO
	.align		4
.L_17:
        /*0048*/ 	.byte	0x04, 0x17
        /*004a*/ 	.short	(.L_19 - .L_18)
.L_18:
        /*004c*/ 	.word	0x00000000
        /*0050*/ 	.short	0x0000
        /*0052*/ 	.short	0x0000
        /*0054*/ 	.byte	0x00, 0xf4, 0x21, 0x00


	//----- nvinfo : EIATTR_SPARSE_MMA_MASK
	.align		4
.L_19:
        /*0058*/ 	.byte	0x03, 0x50
        /*005a*/ 	.short	0x0000


	//----- nvinfo : EIATTR_MAXREG_COUNT
	.align		4
        /*005c*/ 	.byte	0x03, 0x1b
        /*005e*/ 	.short	0x00ff


	//----- nvinfo : EIATTR_COOP_GROUP_MASK_REGIDS
	.align		4
        /*0060*/ 	.byte	0x04, 0x29
        /*0062*/ 	.short	(.L_21 - .L_20)


	//   ....[0]....
.L_20:
        /*0064*/ 	.word	0xffffffff


	//   ....[1]....
        /*0068*/ 	.word	0xffffffff


	//   ....[2]....
        /*006c*/ 	.word	0xffffffff


	//   ....[3]....
        /*0070*/ 	.word	0xffffffff


	//   ....[4]....
        /*0074*/ 	.word	0xffffffff


	//   ....[5]....
        /*0078*/ 	.word	0xffffffff


	//----- nvinfo : EIATTR_COOP_GROUP_INSTR_OFFSETS
	.align		4
.L_21:
        /*007c*/ 	.byte	0x04, 0x28
        /*007e*/ 	.short	(.L_23 - .L_22)


	//   ....[0]....
.L_22:
        /*0080*/ 	.word	0x000000d0


	//   ....[1]....
        /*0084*/ 	.word	0x000000f0


	//   ....[2]....
        /*0088*/ 	.word	0x00000110


	//   ....[3]....
        /*008c*/ 	.word	0x00000180


	//   ....[4]....
        /*0090*/ 	.word	0x000001c0


	//   ....[5]....
        /*0094*/ 	.word	0x00000210


	//----- nvinfo : EIATTR_EXIT_INSTR_OFFSETS
	.align		4
.L_23:
        /*0098*/ 	.byte	0x04, 0x1c
        /*009a*/ 	.short	(.L_25 - .L_24)


	//   ....[0]....
.L_24:
        /*009c*/ 	.word	0x00000240


	//   ....[1]....
        /*00a0*/ 	.word	0x00000260


	//----- nvinfo : EIATTR_REQNTID
	.align		4
.L_25:
        /*00a4*/ 	.byte	0x04, 0x10
        /*00a6*/ 	.short	(.L_27 - .L_26)
.L_26:
        /*00a8*/ 	.word	0x00000040
        /*00ac*/ 	.word	0x00000001
        /*00b0*/ 	.word	0x00000001


	//----- nvinfo : EIATTR_CBANK_PARAM_SIZE
	.align		4
.L_27:
        /*00b4*/ 	.byte	0x03, 0x19
        /*00b6*/ 	.short	0x0020


	//----- nvinfo : EIATTR_PARAM_CBANK
	.align		4
        /*00b8*/ 	.byte	0x04, 0x0a
        /*00ba*/ 	.short	(.L_29 - .L_28)
	.align		4
.L_28:
        /*00bc*/ 	.word	index@(.nv.constant0.triton_per_fused_native_layer_norm_0)
        /*00c0*/ 	.short	0x0210
        /*00c2*/ 	.short	0x0020


	//----- nvinfo : EIATTR_SW_WAR
	.align		4
.L_29:
        /*00c4*/ 	.byte	0x04, 0x36
        /*00c6*/ 	.short	(.L_31 - .L_30)
.L_30:
        /*00c8*/ 	.word	0x00000008
.L_31:


//--------------------- .nv.callgraph             --------------------------
	.section	.nv.callgraph,"",@"SHT_CUDA_CALLGRAPH"
	.align	4
	.sectionentsize	8
	.align		4
        /*0000*/ 	.word	0x00000000
	.align		4
        /*0004*/ 	.word	0xffffffff
	.align		4
        /*0008*/ 	.word	0x00000000
	.align		4
        /*000c*/ 	.word	0xfffffffe
	.align		4
        /*0010*/ 	.word	0x00000000
	.align		4
        /*0014*/ 	.word	0xfffffffd
	.align		4
        /*0018*/ 	.word	0x00000000
	.align		4
        /*001c*/ 	.word	0xfffffffc


//--------------------- .text.triton_per_fused_native_layer_norm_0 --------------------------
	.section	.text.triton_per_fused_native_layer_norm_0,"ax",@progbits
	.align	128
        .global         triton_per_fused_native_layer_norm_0
        .type           triton_per_fused_native_layer_norm_0,@function
        .size           triton_per_fused_native_layer_norm_0,(.L_x_1 - triton_per_fused_native_layer_norm_0)
        .other          triton_per_fused_native_layer_norm_0,@"STO_CUDA_ENTRY STV_DEFAULT"
triton_per_fused_native_layer_norm_0:
.text.triton_per_fused_native_layer_norm_0:
[----:B------:R-:W0:Y:S02]  /*0000*/  LDC R1, c[0x0][0x28] ;  /* 0x00000a00ff017b82 */ /* 0x000e240000000800 */
[----:B------:R-:W1:Y:S01]  /*0010*/  S2R R10, SR_TID.X ;  /* 0x00000000000a7919 */ /* 0x000e620000002100 */
[----:B------:R-:W2:Y:S01]  /*0020*/  LDC.64 R2, c[0x0][0x210] ;  /* 0x00008400ff027b82 */ /* 0x000ea20000000a00 */
[----:B------:R-:W-:Y:S01]  /*0030*/  HFMA2.MMA R4, -RZ, RZ, 0, 0 ;  /* 0x00000000ff047435 */ /* 0x000fe200000001ff */
[----:B------:R-:W-:Y:S01]  /*0040*/  ULDC.64 UR4, c[0x0][0x208] ;  /* 0x0000820000047ab9 */ /* 0x000fe20000000a00 */
[----:B------:R-:W3:Y:S01]  /*0050*/  S2R R0, SR_CTAID.X ;  /* 0x0000000000007919 */ /* 0x000ee20000002500 */
[----:B-1----:R-:W-:Y:S02]  /*0060*/  LOP3.LUT R5, R10, 0x7, RZ, 0xc0, !PT ;  /* 0x000000070a057812 */ /* 0x002fe400078ec0ff */
[C---:B---3--:R-:W-:Y:S02]  /*0070*/  ISETP.GE.AND P0, PT, R0.reuse, 0x40, PT ;  /* 0x000000400000780c */ /* 0x048fe40003f06270 */
[----:B------:R-:W-:-:S05]  /*0080*/  LEA R5, R0, R5, 0x3 ;  /* 0x0000000500057211 */ /* 0x000fca00078e18ff */
[----:B--2---:R-:W-:-:S06]  /*0090*/  IMAD.WIDE R2, R5, 0x4, R2 ;  /* 0x0000000405027825 */ /* 0x004fcc00078e0202 */
[----:B------:R-:W2:Y:S02]  /*00a0*/  @!P0 LDG.E R4, desc[UR4][R2.64] ;  /* 0x0000000402048981 */ /* 0x000ea4000c1e1900 */
[----:B--2---:R-:W-:-:S04]  /*00b0*/  SEL R4, R4, RZ, !P0 ;  /* 0x000000ff04047207 */ /* 0x004fc80004000000 */
[----:B------:R-:W-:-:S05]  /*00c0*/  FSEL R5, R4, RZ, !P0 ;  /* 0x000000ff04057208 */ /* 0x000fca0004000000 */
[----:B------:R-:W1:Y:S02]  /*00d0*/  SHFL.BFLY PT, R6, R5, 0x4, 0x1f ;  /* 0x0c801f0005067f89 */ /* 0x000e6400000e0000 */
[----:B-1----:R-:W-:-:S05]  /*00e0*/  FADD R6, R5, R6 ;  /* 0x0000000605067221 */ /* 0x002fca0000000000 */
[----:B------:R-:W1:Y:S02]  /*00f0*/  SHFL.BFLY PT, R7, R6, 0x2, 0x1f ;  /* 0x0c401f0006077f89 */ /* 0x000e6400000e0000 */
[----:B-1----:R-:W-:-:S05]  /*0100*/  FADD R7, R6, R7 ;  /* 0x0000000706077221 */ /* 0x002fca0000000000 */
[----:B------:R-:W1:Y:S02]  /*0110*/  SHFL.BFLY PT, R8, R7, 0x1, 0x1f ;  /* 0x0c201f0007087f89 */ /* 0x000e6400000e0000 */
[----:B-1----:R-:W-:-:S04]  /*0120*/  FADD R8, R7, R8 ;  /* 0x0000000807087221 */ /* 0x002fc80000000000 */
[----:B------:R-:W-:-:S04]  /*0130*/  FMUL R11, R8, 0.125 ;  /* 0x3e000000080b7820 */ /* 0x000fc80000400000 */
[----:B------:R-:W-:-:S04]  /*0140*/  FADD R4, R4, -R11 ;  /* 0x8000000b04047221 */ /* 0x000fc80000000000 */
[----:B------:R-:W-:-:S05]  /*0150*/  FMUL R4, R4, R4 ;  /* 0x0000000404047220 */ /* 0x000fca0000400000 */
[----:B------:R-:W-:Y:S02]  /*0160*/  FSEL R8, R4, RZ, !P0 ;  /* 0x000000ff04087208 */ /* 0x000fe40004000000 */
[----:B------:R-:W-:-:S03]  /*0170*/  LOP3.LUT P0, RZ, R10, 0x3f, RZ, 0xc0, !PT ;  /* 0x0000003f0aff7812 */ /* 0x000fc6000780c0ff */
[----:B------:R-:W1:Y:S01]  /*0180*/  SHFL.BFLY PT, R3, R8, 0x4, 0x1f ;  /* 0x0c801f0008037f89 */ /* 0x000e6200000e0000 */
[----:B------:R-:W-:Y:S01]  /*0190*/  ISETP.LT.AND P0, PT, R0, 0x40, !P0 ;  /* 0x000000400000780c */ /* 0x000fe20004701270 */
[----:B-1----:R-:W-:Y:S02]  /*01a0*/  FADD R9, R8, R3 ;  /* 0x0000000308097221 */ /* 0x002fe40000000000 */
[----:B------:R-:W1:Y:S03]  /*01b0*/  LDC.64 R2, c[0x0][0x218] ;  /* 0x00008600ff027b82 */ /* 0x000e660000000a00 */
[----:B------:R-:W2:Y:S01]  /*01c0*/  SHFL.BFLY PT, R4, R9, 0x2, 0x1f ;  /* 0x0c401f0009047f89 */ /* 0x000ea200000e0000 */
[----:B-1----:R-:W-:-:S04]  /*01d0*/  IMAD.WIDE R2, R0, 0x4, R2 ;  /* 0x0000000400027825 */ /* 0x002fc800078e0202 */
[----:B--2---:R-:W-:Y:S02]  /*01e0*/  FADD R6, R9, R4 ;  /* 0x0000000409067221 */ /* 0x004fe40000000000 */
[----:B------:R-:W1:Y:S01]  /*01f0*/  LDC.64 R4, c[0x0][0x220] ;  /* 0x00008800ff047b82 */ /* 0x000e620000000a00 */
[----:B------:R-:W-:Y:S04]  /*0200*/  @P0 STG.E desc[UR4][R2.64], R11 ;  /* 0x0000000b02000986 */ /* 0x000fe8000c101904 */
[----:B------:R-:W2:Y:S01]  /*0210*/  SHFL.BFLY PT, R7, R6, 0x1, 0x1f ;  /* 0x0c201f0006077f89 */ /* 0x000ea200000e0000 */
[----:B-1----:R-:W-:-:S04]  /*0220*/  IMAD.WIDE R4, R0, 0x4, R4 ;  /* 0x0000000400047825 */ /* 0x002fc800078e0204 */
[----:B--2---:R-:W-:Y:S01]  /*0230*/  FADD R7, R6, R7 ;  /* 0x0000000706077221 */ /* 0x004fe20000000000 */
[----:B------:R-:W-:Y:S06]  /*0240*/  @!P0 EXIT ;  /* 0x000000000000894d */ /* 0x000fec0003800000 */
[----:B------:R-:W-:Y:S01]  /*0250*/  STG.E desc[UR4][R4.64], R7 ;  /* 0x0000000704007986 */ /* 0x000fe2000c101904 */
[----:B------:R-:W-:Y:S05]  /*0260*/  EXIT ;  /* 0x000000000000794d */ /* 0x000fea0003800000 */
.L_x_0:
[----:B------:R-:W-:-:S00]  /*0270*/  BRA `(.L_x_0) ;  /* 0xfffffffc00fc7947 */ /* 0x000fc0000383ffff */
[----:B------:R-:W-:-:S00]  /*0280*/  NOP ;  /* 0x0000000000007918 */ /* 0x000fc00000000000 */
[----:B------:R-:W-:-:S00]  /*0290*/  NOP ;  /* 0x0000000000007918 */ /* 0x000fc00000000000 */
[----:B------:R-:W-:-:S00]  /*02a0*/  NOP ;  /* 0x0000000000007918 */ /* 0x000fc00000000000 */
[----:B------:R-:W-:-:S00]  /*02b0*/  NOP ;  /* 0x0000000000007918 */ /* 0x000fc00000000000 */
[----:B------:R-:W-:-:S00]  /*02c0*/  NOP ;  /* 0x0000000000007918 */ /* 0x000fc00000000000 */
[----:B------:R-:W-:-:S00]  /*02d0*/  NOP ;  /* 0x0000000000007918 */ /* 0x000fc00000000000 */
[----:B------:R-:W-:-:S00]  /*02e0*/  NOP ;  /* 0x0000000000007918 */ /* 0x000fc00000000000 */
[----:B------:R-:W-:-:S00]  /*02f0*/  NOP ;  /* 0x0000000000007918 */ /* 0x000fc00000000000 */
.L_x_1:


//--------------------- .nv.constant0.triton_per_fused_native_layer_norm_0 --------------------------
	.section	.nv.constant0.triton_per_fused_native_layer_norm_0,"a",@progbits
	.sectionflags	@""
	.align	4
.nv.constant0.triton_per_fused_native_layer_norm_0:
	.zero		560
